//
// Generated by NVIDIA NVVM Compiler
//
// Compiler Build ID: CL-36424714
// Cuda compilation tools, release 13.0, V13.0.88
// Based on NVVM 20.0.0
//

.version 9.0
.target sm_100
.address_size 64

	// .globl	_Z17matrix_mul_sharedPfS_S_
// _ZZ17matrix_mul_sharedPfS_S_E6a_tile has been demoted
// _ZZ17matrix_mul_sharedPfS_S_E6b_tile has been demoted

.visible .entry _Z17matrix_mul_sharedPfS_S_(
	.param .u64 .ptr .align 1 _Z17matrix_mul_sharedPfS_S__param_0,
	.param .u64 .ptr .align 1 _Z17matrix_mul_sharedPfS_S__param_1,
	.param .u64 .ptr .align 1 _Z17matrix_mul_sharedPfS_S__param_2
)
{
	.reg .pred 	%p<7>;
	.reg .b32 	%r<89>;
	.reg .b32 	%f<38>;
	.reg .b64 	%rd<13>;
	// demoted variable
	.shared .align 4 .b8 _ZZ17matrix_mul_sharedPfS_S_E6a_tile[1024];
	// demoted variable
	.shared .align 4 .b8 _ZZ17matrix_mul_sharedPfS_S_E6b_tile[1024];
	ld.param.u64 	%rd5, [_Z17matrix_mul_sharedPfS_S__param_0];
	ld.param.u64 	%rd6, [_Z17matrix_mul_sharedPfS_S__param_1];
	ld.param.u64 	%rd4, [_Z17matrix_mul_sharedPfS_S__param_2];
	cvta.to.global.u64 	%rd1, %rd6;
	cvta.to.global.u64 	%rd2, %rd5;
	mov.u32 	%r21, %ctaid.y;
	shl.b32 	%r22, %r21, 4;
	mov.u32 	%r23, %tid.y;
	add.s32 	%r1, %r22, %r23;
	mov.u32 	%r24, %ctaid.x;
	shl.b32 	%r25, %r24, 4;
	mov.u32 	%r26, %tid.x;
	add.s32 	%r2, %r25, %r26;
	mov.u32 	%r27, %nctaid.x;
	mul.lo.s32 	%r3, %r1, 10000;
	add.s32 	%r85, %r3, %r26;
	shl.b32 	%r28, %r23, 6;
	mov.u32 	%r29, _ZZ17matrix_mul_sharedPfS_S_E6a_tile;
	add.s32 	%r5, %r29, %r28;
	shl.b32 	%r30, %r26, 2;
	add.s32 	%r6, %r5, %r30;
	mov.u32 	%r31, _ZZ17matrix_mul_sharedPfS_S_E6b_tile;
	add.s32 	%r8, %r31, %r30;
	add.s32 	%r7, %r8, %r28;
	neg.s32 	%r86, %r27;
	mad.lo.s32 	%r32, %r23, 10000, %r26;
	add.s32 	%r84, %r32, %r25;
	mov.f32 	%f37, 0f00000000;
$L__BB0_1:
	mul.wide.s32 	%rd7, %r85, 4;
	add.s64 	%rd3, %rd2, %rd7;
	setp.gt.s32 	%p1, %r85, 99999999;
	mov.b32 	%r87, 0;
	@%p1 bra 	$L__BB0_3;
	ld.global.f32 	%f4, [%rd3];
	cvt.rzi.s32.f32 	%r87, %f4;
$L__BB0_3:
	st.shared.u32 	[%r6], %r87;
	setp.gt.s32 	%p2, %r84, 99999999;
	mov.b32 	%r88, 0;
	@%p2 bra 	$L__BB0_5;
	mul.wide.s32 	%rd8, %r84, 4;
	add.s64 	%rd9, %rd1, %rd8;
	ld.global.f32 	%f5, [%rd9];
	cvt.rzi.s32.f32 	%r88, %f5;
$L__BB0_5:
	st.shared.u32 	[%r7], %r88;
	bar.sync 	0;
	ld.shared.u32 	%r35, [%r5];
	ld.shared.u32 	%r36, [%r8];
	mul.lo.s32 	%r37, %r36, %r35;
	cvt.rn.f32.s32 	%f6, %r37;
	add.f32 	%f7, %f37, %f6;
	ld.shared.u32 	%r38, [%r5+4];
	ld.shared.u32 	%r39, [%r8+64];
	mul.lo.s32 	%r40, %r39, %r38;
	cvt.rn.f32.s32 	%f8, %r40;
	add.f32 	%f9, %f7, %f8;
	ld.shared.u32 	%r41, [%r5+8];
	ld.shared.u32 	%r42, [%r8+128];
	mul.lo.s32 	%r43, %r42, %r41;
	cvt.rn.f32.s32 	%f10, %r43;
	add.f32 	%f11, %f9, %f10;
	ld.shared.u32 	%r44, [%r5+12];
	ld.shared.u32 	%r45, [%r8+192];
	mul.lo.s32 	%r46, %r45, %r44;
	cvt.rn.f32.s32 	%f12, %r46;
	add.f32 	%f13, %f11, %f12;
	ld.shared.u32 	%r47, [%r5+16];
	ld.shared.u32 	%r48, [%r8+256];
	mul.lo.s32 	%r49, %r48, %r47;
	cvt.rn.f32.s32 	%f14, %r49;
	add.f32 	%f15, %f13, %f14;
	ld.shared.u32 	%r50, [%r5+20];
	ld.shared.u32 	%r51, [%r8+320];
	mul.lo.s32 	%r52, %r51, %r50;
	cvt.rn.f32.s32 	%f16, %r52;
	add.f32 	%f17, %f15, %f16;
	ld.shared.u32 	%r53, [%r5+24];
	ld.shared.u32 	%r54, [%r8+384];
	mul.lo.s32 	%r55, %r54, %r53;
	cvt.rn.f32.s32 	%f18, %r55;
	add.f32 	%f19, %f17, %f18;
	ld.shared.u32 	%r56, [%r5+28];
	ld.shared.u32 	%r57, [%r8+448];
	mul.lo.s32 	%r58, %r57, %r56;
	cvt.rn.f32.s32 	%f20, %r58;
	add.f32 	%f21, %f19, %f20;
	ld.shared.u32 	%r59, [%r5+32];
	ld.shared.u32 	%r60, [%r8+512];
	mul.lo.s32 	%r61, %r60, %r59;
	cvt.rn.f32.s32 	%f22, %r61;
	add.f32 	%f23, %f21, %f22;
	ld.shared.u32 	%r62, [%r5+36];
	ld.shared.u32 	%r63, [%r8+576];
	mul.lo.s32 	%r64, %r63, %r62;
	cvt.rn.f32.s32 	%f24, %r64;
	add.f32 	%f25, %f23, %f24;
	ld.shared.u32 	%r65, [%r5+40];
	ld.shared.u32 	%r66, [%r8+640];
	mul.lo.s32 	%r67, %r66, %r65;
	cvt.rn.f32.s32 	%f26, %r67;
	add.f32 	%f27, %f25, %f26;
	ld.shared.u32 	%r68, [%r5+44];
	ld.shared.u32 	%r69, [%r8+704];
	mul.lo.s32 	%r70, %r69, %r68;
	cvt.rn.f32.s32 	%f28, %r70;
	add.f32 	%f29, %f27, %f28;
	ld.shared.u32 	%r71, [%r5+48];
	ld.shared.u32 	%r72, [%r8+768];
	mul.lo.s32 	%r73, %r72, %r71;
	cvt.rn.f32.s32 	%f30, %r73;
	add.f32 	%f31, %f29, %f30;
	ld.shared.u32 	%r74, [%r5+52];
	ld.shared.u32 	%r75, [%r8+832];
	mul.lo.s32 	%r76, %r75, %r74;
	cvt.rn.f32.s32 	%f32, %r76;
	add.f32 	%f33, %f31, %f32;
	ld.shared.u32 	%r77, [%r5+56];
	ld.shared.u32 	%r78, [%r8+896];
	mul.lo.s32 	%r79, %r78, %r77;
	cvt.rn.f32.s32 	%f34, %r79;
	add.f32 	%f35, %f33, %f34;
	ld.shared.u32 	%r80, [%r5+60];
	ld.shared.u32 	%r81, [%r8+960];
	mul.lo.s32 	%r82, %r81, %r80;
	cvt.rn.f32.s32 	%f36, %r82;
	add.f32 	%f37, %f35, %f36;
	bar.sync 	0;
	add.s32 	%r86, %r86, 1;
	setp.ne.s32 	%p3, %r86, 0;
	add.s32 	%r85, %r85, 16;
	add.s32 	%r84, %r84, 160000;
	@%p3 bra 	$L__BB0_1;
	setp.gt.u32 	%p4, %r1, 9999;
	setp.gt.s32 	%p5, %r2, 9999;
	or.pred  	%p6, %p4, %p5;
	@%p6 bra 	$L__BB0_8;
	add.s32 	%r83, %r3, %r2;
	cvta.to.global.u64 	%rd10, %rd4;
	mul.wide.s32 	%rd11, %r83, 4;
	add.s64 	%rd12, %rd10, %rd11;
	st.global.f32 	[%rd12], %f37;
$L__BB0_8:
	ret;

}


// ===== COMPILED SASS (sm_100) =====

	.target	sm_100

	.elftype	@"ET_EXEC"


//--------------------- .note.nv.tkinfo           --------------------------
	.section	.note.nv.tkinfo,"",@"SHT_NOTE"
	.sectionflags	@"SHF_NOTE_NV_TKINFO"
	.tkinfo
        /*0018*/ 	.word	0x00000002
        /*0030*/ 	.string	""
        /*0030*/ 	.string	"ptxas"
        /*0030*/ 	.string	"Cuda compilation tools, release 13.0, V13.0.88"
        /*0030*/ 	.string	"Build cuda_13.0.r13.0/compiler.36424714_0"
        /*0030*/ 	.string	"-arch sm_100 -m 64 "



//--------------------- .note.nv.cuinfo           --------------------------
	.section	.note.nv.cuinfo,"",@"SHT_NOTE"
	.sectionflags	@"SHF_NOTE_NV_CUINFO"
        /*0018*/ 	.short	0x0002
        /*001a*/ 	.short	0x0064
        /*001c*/ 	.short	0x0082
	.zero		2


//--------------------- .nv.info                  --------------------------
	.section	.nv.info,"",@"SHT_CUDA_INFO"
	.align	4


	//----- nvinfo : EIATTR_REGCOUNT
	.align		4
        /*0000*/ 	.byte	0x04, 0x2f
        /*0002*/ 	.short	(.L_1 - .L_0)
	.align		4
.L_0:
        /*0004*/ 	.word	index@(_Z17matrix_mul_sharedPfS_S_)
        /*0008*/ 	.word	0x00000020


	//----- nvinfo : EIATTR_FRAME_SIZE
	.align		4
.L_1:
        /*000c*/ 	.byte	0x04, 0x11
        /*000e*/ 	.short	(.L_3 - .L_2)
	.align		4
.L_2:
        /*0010*/ 	.word	index@(_Z17matrix_mul_sharedPfS_S_)
        /*0014*/ 	.word	0x00000000


	//----- nvinfo : EIATTR_MIN_STACK_SIZE
	.align		4
.L_3:
        /*0018*/ 	.byte	0x04, 0x12
        /*001a*/ 	.short	(.L_5 - .L_4)
	.align		4
.L_4:
        /*001c*/ 	.word	index@(_Z17matrix_mul_sharedPfS_S_)
        /*0020*/ 	.word	0x00000000
.L_5:


//--------------------- .nv.compat                --------------------------
	.section	.nv.compat,"",@"SHT_CUDA_COMPAT_INFO"
	.align	4
        /*0000*/ 	.byte	0x02, 0x09, 0x00, 0x00, 0x02, 0x02, 0x01, 0x00, 0x02, 0x05, 0x05, 0x00, 0x03, 0x07, 0x01, 0x01
        /*0010*/ 	.byte	0x02, 0x03, 0x00, 0x00, 0x02, 0x06, 0x01, 0x00, 0x04, 0x0b, 0x08, 0x00, 0x09, 0x00, 0x00, 0x00
        /*0020*/ 	.byte	0x00, 0x00, 0x00, 0x00


//--------------------- .nv.info._Z17matrix_mul_sharedPfS_S_ --------------------------
	.section	.nv.info._Z17matrix_mul_sharedPfS_S_,"",@"SHT_CUDA_INFO"
	.sectionflags	@""
	.align	4


	//----- nvinfo : EIATTR_CUDA_API_VERSION
	.align		4
        /*0000*/ 	.byte	0x04, 0x37
        /*0002*/ 	.short	(.L_7 - .L_6)
.L_6:
        /*0004*/ 	.word	0x00000082


	//----- nvinfo : EIATTR_KPARAM_INFO
	.align		4
.L_7:
        /*0008*/ 	.byte	0x04, 0x17
        /*000a*/ 	.short	(.L_9 - .L_8)
.L_8:
        /*000c*/ 	.word	0x00000000
        /*0010*/ 	.short	0x0002
        /*0012*/ 	.short	0x0010
        /*0014*/ 	.byte	0x00, 0xf5, 0x21, 0x00


	//----- nvinfo : EIATTR_KPARAM_INFO
	.align		4
.L_9:
        /*0018*/ 	.byte	0x04, 0x17
        /*001a*/ 	.short	(.L_11 - .L_10)
.L_10:
        /*001c*/ 	.word	0x00000000
        /*0020*/ 	.short	0x0001
        /*0022*/ 	.short	0x0008
        /*0024*/ 	.byte	0x00, 0xf5, 0x21, 0x00


	//----- nvinfo : EIATTR_KPARAM_INFO
	.align		4
.L_11:
        /*0028*/ 	.byte	0x04, 0x17
        /*002a*/ 	.short	(.L_13 - .L_12)
.L_12:
        /*002c*/ 	.word	0x00000000
        /*0030*/ 	.short	0x0000
        /*0032*/ 	.short	0x0000
        /*0034*/ 	.byte	0x00, 0xf5, 0x21, 0x00


	//----- nvinfo : EIATTR_SPARSE_MMA_MASK
	.align		4
.L_13:
        /*0038*/ 	.byte	0x03, 0x50
        /*003a*/ 	.short	0x0000


	//----- nvinfo : EIATTR_MAXREG_COUNT
	.align		4
        /*003c*/ 	.byte	0x03, 0x1b
        /*003e*/ 	.short	0x00ff


	//----- nvinfo : EIATTR_NUM_BARRIERS
	.align		4
        /*0040*/ 	.byte	0x02, 0x4c
        /*0042*/ 	.byte	0x01
	.zero		1


	//----- nvinfo : EIATTR_MERCURY_ISA_VERSION
	.align		4
        /*0044*/ 	.byte	0x03, 0x5f
        /*0046*/ 	.short	0x0101


	//----- nvinfo : EIATTR_VRC_CTA_INIT_COUNT
	.align		4
        /*0048*/ 	.byte	0x02, 0x4a
	.zero		1
	.zero		1


	//----- nvinfo : EIATTR_EXIT_INSTR_OFFSETS
	.align		4
        /*004c*/ 	.byte	0x04, 0x1c
        /*004e*/ 	.short	(.L_15 - .L_14)


	//   ....[0]....
.L_14:
        /*0050*/ 	.word	0x00000720


	//   ....[1]....
        /*0054*/ 	.word	0x00000770


	//----- nvinfo : EIATTR_CBANK_PARAM_SIZE
	.align		4
.L_15:
        /*0058*/ 	.byte	0x03, 0x19
        /*005a*/ 	.short	0x0018


	//----- nvinfo : EIATTR_PARAM_CBANK
	.align		4
        /*005c*/ 	.byte	0x04, 0x0a
        /*005e*/ 	.short	(.L_17 - .L_16)
	.align		4
.L_16:
        /*0060*/ 	.word	index@(.nv.constant0._Z17matrix_mul_sharedPfS_S_)
        /*0064*/ 	.short	0x0380
        /*0066*/ 	.short	0x0018


	//----- nvinfo : EIATTR_SW_WAR
	.align		4
.L_17:
        /*0068*/ 	.byte	0x04, 0x36
        /*006a*/ 	.short	(.L_19 - .L_18)
.L_18:
        /*006c*/ 	.word	0x00000008
.L_19:


//--------------------- .nv.callgraph             --------------------------
	.section	.nv.callgraph,"",@"SHT_CUDA_CALLGRAPH"
	.align	4
	.sectionentsize	8
	.align		4
        /*0000*/ 	.word	0x00000000
	.align		4
        /*0004*/ 	.word	0xffffffff
	.align		4
        /*0008*/ 	.word	0x00000000
	.align		4
        /*000c*/ 	.word	0xfffffffe
	.align		4
        /*0010*/ 	.word	0x00000000
	.align		4
        /*0014*/ 	.word	0xfffffffd
	.align		4
        /*0018*/ 	.word	0x00000000
	.align		4
        /*001c*/ 	.word	0xfffffffc


//--------------------- .text._Z17matrix_mul_sharedPfS_S_ --------------------------
	.section	.text._Z17matrix_mul_sharedPfS_S_,"ax",@progbits
	.align	128
        .global         _Z17matrix_mul_sharedPfS_S_
        .type           _Z17matrix_mul_sharedPfS_S_,@function
        .size           _Z17matrix_mul_sharedPfS_S_,(.L_x_2 - _Z17matrix_mul_sharedPfS_S_)
        .other          _Z17matrix_mul_sharedPfS_S_,@"STO_CUDA_ENTRY STV_DEFAULT"
_Z17matrix_mul_sharedPfS_S_:
.text._Z17matrix_mul_sharedPfS_S_:
[----:B------:R-:W-:Y:S01]  /*0000*/  LDC R1, c[0x0][0x37c] ;  /* 0x0000df00ff017b82 */ /* 0x000fe20000000800 */
[----:B------:R-:W0:Y:S07]  /*0010*/  S2R R12, SR_TID.Y ;  /* 0x00000000000c7919 */ /* 0x000e2e0000002200 */
[----:B------:R-:W1:Y:S01]  /*0020*/  S2UR UR6, SR_CgaCtaId ;  /* 0x00000000000679c3 */ /* 0x000e620000008800 */
[----:B------:R-:W-:Y:S01]  /*0030*/  UMOV UR4, 0x400 ;  /* 0x0000040000047882 */ /* 0x000fe20000000000 */
[----:B------:R-:W2:Y:S01]  /*0040*/  LDCU UR7, c[0x0][0x370] ;  /* 0x00006e00ff0777ac */ /* 0x000ea20008000800 */
[----:B------:R-:W3:Y:S01]  /*0050*/  S2R R5, SR_TID.X ;  /* 0x0000000000057919 */ /* 0x000ee20000002100 */
[----:B------:R-:W-:Y:S01]  /*0060*/  HFMA2 R23, -RZ, RZ, 0, 0 ;  /* 0x00000000ff177431 */ /* 0x000fe200000001ff */
[----:B------:R-:W-:Y:S01]  /*0070*/  UIADD3 UR5, UPT, UPT, UR4, 0x400, URZ ;  /* 0x0000040004057890 */ /* 0x000fe2000fffe0ff */
[----:B------:R-:W4:Y:S02]  /*0080*/  S2R R0, SR_CTAID.Y ;  /* 0x0000000000007919 */ /* 0x000f240000002600 */
[----:B------:R-:W4:Y:S01]  /*0090*/  LDC.64 R2, c[0x0][0x380] ;  /* 0x0000e000ff027b82 */ /* 0x000f220000000a00 */
[----:B------:R-:W0:Y:S01]  /*00a0*/  LDCU.64 UR8, c[0x0][0x358] ;  /* 0x00006b00ff0877ac */ /* 0x000e220008000a00 */
[----:B------:R-:W5:Y:S01]  /*00b0*/  S2R R17, SR_CTAID.X ;  /* 0x0000000000117919 */ /* 0x000f620000002500 */
[----:B-1----:R-:W-:-:S02]  /*00c0*/  ULEA UR4, UR6, UR4, 0x18 ;  /* 0x0000000406047291 */ /* 0x002fc4000f8ec0ff */
[----:B------:R-:W-:Y:S02]  /*00d0*/  ULEA UR5, UR6, UR5, 0x18 ;  /* 0x0000000506057291 */ /* 0x000fe4000f8ec0ff */
[----:B--2---:R-:W-:Y:S02]  /*00e0*/  UIADD3 UR6, UPT, UPT, -UR7, URZ, URZ ;  /* 0x000000ff07067290 */ /* 0x004fe4000fffe1ff */
[C---:B0-----:R-:W-:Y:S01]  /*00f0*/  LEA R14, R12.reuse, UR4, 0x6 ;  /* 0x000000040c0e7c11 */ /* 0x041fe2000f8e30ff */
[----:B---3--:R-:W-:Y:S01]  /*0100*/  IMAD R16, R12, 0x2710, R5 ;  /* 0x000027100c107824 */ /* 0x008fe200078e0205 */
[C---:B------:R-:W-:Y:S02]  /*0110*/  LEA R15, R5.reuse, UR5, 0x2 ;  /* 0x00000005050f7c11 */ /* 0x040fe4000f8e10ff */
[----:B------:R-:W-:Y:S02]  /*0120*/  LEA R18, R5, R14, 0x2 ;  /* 0x0000000e05127211 */ /* 0x000fe400078e10ff */
[----:B----4-:R-:W-:-:S02]  /*0130*/  LEA R0, R0, R12, 0x4 ;  /* 0x0000000c00007211 */ /* 0x010fc400078e20ff */
[----:B------:R-:W-:Y:S02]  /*0140*/  LEA R12, R12, R15, 0x6 ;  /* 0x0000000f0c0c7211 */ /* 0x000fe400078e30ff */
[C---:B-----5:R-:W-:Y:S01]  /*0150*/  LEA R16, R17.reuse, R16, 0x4 ;  /* 0x0000001011107211 */ /* 0x060fe200078e20ff */
[----:B------:R-:W-:Y:S01]  /*0160*/  IMAD R13, R0, 0x2710, R5 ;  /* 0x00002710000d7824 */ /* 0x000fe200078e0205 */
[----:B------:R-:W-:-:S07]  /*0170*/  LEA R17, R17, R5, 0x4 ;  /* 0x0000000511117211 */ /* 0x000fce00078e20ff */
.L_x_0:
[----:B------:R-:W-:Y:S01]  /*0180*/  ISETP.GT.AND P1, PT, R16, 0x5f5e0ff, PT ;  /* 0x05f5e0ff1000780c */ /* 0x000fe20003f24270 */
[C---:B------:R-:W-:Y:S01]  /*0190*/  IMAD.WIDE R6, R13.reuse, 0x4, R2 ;  /* 0x000000040d067825 */ /* 0x040fe200078e0202 */
[----:B------:R-:W-:-:S11]  /*01a0*/  ISETP.GT.AND P0, PT, R13, 0x5f5e0ff, PT ;  /* 0x05f5e0ff0d00780c */ /* 0x000fd60003f04270 */
[----:B------:R-:W0:Y:S02]  /*01b0*/  @!P1 LDC.64 R4, c[0x0][0x388] ;  /* 0x0000e200ff049b82 */ /* 0x000e240000000a00 */
[----:B------:R-:W2:Y:S01]  /*01c0*/  @!P0 LDG.E R6, desc[UR8][R6.64] ;  /* 0x0000000806068981 */ /* 0x000ea2000c1e1900 */
[----:B0-----:R-:W-:-:S05]  /*01d0*/  @!P1 IMAD.WIDE R4, R16, 0x4, R4 ;  /* 0x0000000410049825 */ /* 0x001fca00078e0204 */
[----:B------:R-:W3:Y:S01]  /*01e0*/  @!P1 LDG.E R20, desc[UR8][R4.64] ;  /* 0x0000000804149981 */ /* 0x000ee2000c1e1900 */
[----:B------:R-:W-:Y:S01]  /*01f0*/  MOV R21, RZ ;  /* 0x000000ff00157202 */ /* 0x000fe20000000f00 */
[----:B------:R-:W-:Y:S01]  /*0200*/  UIADD3 UR6, UPT, UPT, UR6, 0x1, URZ ;  /* 0x0000000106067890 */ /* 0x000fe2000fffe0ff */
[----:B------:R-:W-:Y:S02]  /*0210*/  MOV R27, RZ ;  /* 0x000000ff001b7202 */ /* 0x000fe40000000f00 */
[----:B------:R-:W-:Y:S01]  /*0220*/  IADD3 R13, PT, PT, R13, 0x10, RZ ;  /* 0x000000100d0d7810 */ /* 0x000fe20007ffe0ff */
[----:B------:R-:W-:Y:S01]  /*0230*/  UISETP.NE.AND UP0, UPT, UR6, URZ, UPT ;  /* 0x000000ff0600728c */ /* 0x000fe2000bf05270 */
[----:B------:R-:W-:Y:S01]  /*0240*/  IADD3 R16, PT, PT, R16, 0x27100, RZ ;  /* 0x0002710010107810 */ /* 0x000fe20007ffe0ff */
[----:B--2---:R-:W0:Y:S02]  /*0250*/  @!P0 F2I.TRUNC.NTZ R21, R6 ;  /* 0x0000000600158305 */ /* 0x004e24000020f100 */
[----:B0-----:R-:W-:Y:S06]  /*0260*/  STS [R18], R21 ;  /* 0x0000001512007388 */ /* 0x001fec0000000800 */
[----:B---3--:R-:W0:Y:S02]  /*0270*/  @!P1 F2I.TRUNC.NTZ R27, R20 ;  /* 0x00000014001b9305 */ /* 0x008e24000020f100 */
[----:B0-----:R-:W-:Y:S01]  /*0280*/  STS [R12], R27 ;  /* 0x0000001b0c007388 */ /* 0x001fe20000000800 */
[----:B------:R-:W-:Y:S06]  /*0290*/  BAR.SYNC.DEFER_BLOCKING 0x0 ;  /* 0x0000000000007b1d */ /* 0x000fec0000010000 */
[----:B------:R-:W-:Y:S04]  /*02a0*/  LDS.128 R8, [R14] ;  /* 0x000000000e087984 */ /* 0x000fe80000000c00 */
[----:B------:R-:W0:Y:S04]  /*02b0*/  LDS R22, [R15+0x40] ;  /* 0x000040000f167984 */ /* 0x000e280000000800 */
[----:B------:R-:W1:Y:S04]  /*02c0*/  LDS R29, [R15] ;  /* 0x000000000f1d7984 */ /* 0x000e680000000800 */
[----:B------:R-:W2:Y:S04]  /*02d0*/  LDS R25, [R15+0x80] ;  /* 0x000080000f197984 */ /* 0x000ea80000000800 */
[----:B------:R-:W3:Y:S04]  /*02e0*/  LDS R24, [R15+0xc0] ;  /* 0x0000c0000f187984 */ /* 0x000ee80000000800 */
[----:B------:R-:W-:Y:S04]  /*02f0*/  LDS R19, [R15+0x100] ;  /* 0x000100000f137984 */ /* 0x000fe80000000800 */
[----:B------:R-:W4:Y:S04]  /*0300*/  LDS.128 R4, [R14+0x10] ;  /* 0x000010000e047984 */ /* 0x000f280000000c00 */
[----:B------:R-:W5:Y:S04]  /*0310*/  LDS R20, [R15+0x140] ;  /* 0x000140000f147984 */ /* 0x000f680000000800 */
[----:B------:R-:W5:Y:S01]  /*0320*/  LDS R21, [R15+0x180] ;  /* 0x000180000f157984 */ /* 0x000f620000000800 */
[----:B0-----:R-:W-:-:S03]  /*0330*/  IMAD R9, R22, R9, RZ ;  /* 0x0000000916097224 */ /* 0x001fc600078e02ff */
[----:B------:R-:W0:Y:S01]  /*0340*/  LDS R22, [R15+0x1c0] ;  /* 0x0001c0000f167984 */ /* 0x000e220000000800 */
[----:B-1----:R-:W-:Y:S01]  /*0350*/  IMAD R8, R8, R29, RZ ;  /* 0x0000001d08087224 */ /* 0x002fe200078e02ff */
[----:B------:R-:W-:Y:S01]  /*0360*/  I2FP.F32.S32 R9, R9 ;  /* 0x0000000900097245 */ /* 0x000fe20000201400 */
[----:B--2---:R-:W-:-:S03]  /*0370*/  IMAD R10, R25, R10, RZ ;  /* 0x0000000a190a7224 */ /* 0x004fc600078e02ff */
[----:B------:R-:W-:Y:S01]  /*0380*/  I2FP.F32.S32 R8, R8 ;  /* 0x0000000800087245 */ /* 0x000fe20000201400 */
[----:B---3--:R-:W-:Y:S01]  /*0390*/  IMAD R26, R24, R11, RZ ;  /* 0x0000000b181a7224 */ /* 0x008fe200078e02ff */
[----:B------:R-:W-:-:S03]  /*03a0*/  I2FP.F32.S32 R24, R10 ;  /* 0x0000000a00187245 */ /* 0x000fc60000201400 */
[----:B------:R-:W-:Y:S02]  /*03b0*/  FADD R8, R8, R23 ;  /* 0x0000001708087221 */ /* 0x000fe40000000000 */
[----:B------:R-:W-:Y:S02]  /*03c0*/  LDS R23, [R15+0x200] ;  /* 0x000200000f177984 */ /* 0x000fe40000000800 */
[----:B------:R-:W-:Y:S02]  /*03d0*/  FADD R25, R8, R9 ;  /* 0x0000000908197221 */ /* 0x000fe40000000000 */
[----:B------:R-:W1:Y:S01]  /*03e0*/  LDS.128 R8, [R14+0x20] ;  /* 0x000020000e087984 */ /* 0x000e620000000c00 */
[----:B----4-:R-:W-:Y:S01]  /*03f0*/  IMAD R4, R4, R19, RZ ;  /* 0x0000001304047224 */ /* 0x010fe200078e02ff */
[----:B------:R-:W-:Y:S01]  /*0400*/  I2FP.F32.S32 R19, R26 ;  /* 0x0000001a00137245 */ /* 0x000fe20000201400 */
[----:B------:R-:W-:Y:S01]  /*0410*/  FADD R24, R25, R24 ;  /* 0x0000001819187221 */ /* 0x000fe20000000000 */
[----:B-----5:R-:W-:-:S02]  /*0420*/  IMAD R5, R20, R5, RZ ;  /* 0x0000000514057224 */ /* 0x020fc400078e02ff */
[----:B------:R-:W-:Y:S01]  /*0430*/  I2FP.F32.S32 R4, R4 ;  /* 0x0000000400047245 */ /* 0x000fe20000201400 */
[----:B------:R-:W-:Y:S01]  /*0440*/  FADD R19, R24, R19 ;  /* 0x0000001318137221 */ /* 0x000fe20000000000 */
[----:B------:R-:W2:Y:S01]  /*0450*/  LDS R20, [R15+0x240] ;  /* 0x000240000f147984 */ /* 0x000ea20000000800 */
[----:B------:R-:W-:Y:S01]  /*0460*/  I2FP.F32.S32 R5, R5 ;  /* 0x0000000500057245 */ /* 0x000fe20000201400 */
[----:B------:R-:W-:Y:S02]  /*0470*/  IMAD R6, R21, R6, RZ ;  /* 0x0000000615067224 */ /* 0x000fe400078e02ff */
[----:B------:R-:W-:Y:S01]  /*0480*/  FADD R4, R19, R4 ;  /* 0x0000000413047221 */ /* 0x000fe20000000000 */
[----:B------:R-:W-:Y:S03]  /*0490*/  LDS R21, [R15+0x300] ;  /* 0x000300000f157984 */ /* 0x000fe60000000800 */
[----:B------:R-:W-:Y:S01]  /*04a0*/  FADD R4, R4, R5 ;  /* 0x0000000504047221 */ /* 0x000fe20000000000 */
[----:B------:R-:W3:Y:S01]  /*04b0*/  LDS R19, [R15+0x280] ;  /* 0x000280000f137984 */ /* 0x000ee20000000800 */
[----:B------:R-:W-:-:S03]  /*04c0*/  I2FP.F32.S32 R5, R6 ;  /* 0x0000000600057245 */ /* 0x000fc60000201400 */
[----:B------:R-:W-:Y:S01]  /*04d0*/  LDS R24, [R15+0x340] ;  /* 0x000340000f187984 */ /* 0x000fe20000000800 */
[----:B0-----:R-:W-:Y:S02]  /*04e0*/  IMAD R7, R22, R7, RZ ;  /* 0x0000000716077224 */ /* 0x001fe400078e02ff */
[----:B------:R-:W-:Y:S01]  /*04f0*/  FADD R26, R4, R5 ;  /* 0x00000005041a7221 */ /* 0x000fe20000000000 */
[----:B------:R-:W0:Y:S02]  /*0500*/  LDS R22, [R15+0x2c0] ;  /* 0x0002c0000f167984 */ /* 0x000e240000000800 */
[----:B------:R-:W-:Y:S02]  /*0510*/  I2FP.F32.S32 R25, R7 ;  /* 0x0000000700197245 */ /* 0x000fe40000201400 */
[----:B------:R-:W4:Y:S03]  /*0520*/  LDS.128 R4, [R14+0x30] ;  /* 0x000030000e047984 */ /* 0x000f260000000c00 */
[----:B------:R-:W-:-:S02]  /*0530*/  FADD R26, R26, R25 ;  /* 0x000000191a1a7221 */ /* 0x000fc40000000000 */
[----:B------:R-:W5:Y:S01]  /*0540*/  LDS R25, [R15+0x380] ;  /* 0x000380000f197984 */ /* 0x000f620000000800 */
[----:B-1----:R-:W-:-:S03]  /*0550*/  IMAD R23, R8, R23, RZ ;  /* 0x0000001708177224 */ /* 0x002fc600078e02ff */
[----:B------:R-:W1:Y:S02]  /*0560*/  LDS R8, [R15+0x3c0] ;  /* 0x0003c0000f087984 */ /* 0x000e640000000800 */
[----:B------:R-:W-:Y:S01]  /*0570*/  I2FP.F32.S32 R23, R23 ;  /* 0x0000001700177245 */ /* 0x000fe20000201400 */
[----:B--2---:R-:W-:-:S04]  /*0580*/  IMAD R9, R20, R9, RZ ;  /* 0x0000000914097224 */ /* 0x004fc800078e02ff */
[----:B------:R-:W-:Y:S01]  /*0590*/  FADD R23, R26, R23 ;  /* 0x000000171a177221 */ /* 0x000fe20000000000 */
[----:B---3--:R-:W-:Y:S01]  /*05a0*/  IMAD R19, R19, R10, RZ ;  /* 0x0000000a13137224 */ /* 0x008fe200078e02ff */
[----:B------:R-:W-:-:S04]  /*05b0*/  I2FP.F32.S32 R10, R9 ;  /* 0x00000009000a7245 */ /* 0x000fc80000201400 */
[----:B------:R-:W-:Y:S01]  /*05c0*/  I2FP.F32.S32 R19, R19 ;  /* 0x0000001300137245 */ /* 0x000fe20000201400 */
[----:B------:R-:W-:Y:S01]  /*05d0*/  FADD R10, R23, R10 ;  /* 0x0000000a170a7221 */ /* 0x000fe20000000000 */
[----:B0-----:R-:W-:-:S03]  /*05e0*/  IMAD R11, R22, R11, RZ ;  /* 0x0000000b160b7224 */ /* 0x001fc600078e02ff */
[----:B------:R-:W-:Y:S01]  /*05f0*/  FADD R10, R10, R19 ;  /* 0x000000130a0a7221 */ /* 0x000fe20000000000 */
[----:B----4-:R-:W-:Y:S01]  /*0600*/  IMAD R4, R4, R21, RZ ;  /* 0x0000001504047224 */ /* 0x010fe200078e02ff */
[----:B------:R-:W-:Y:S01]  /*0610*/  I2FP.F32.S32 R11, R11 ;  /* 0x0000000b000b7245 */ /* 0x000fe20000201400 */
[----:B------:R-:W-:-:S03]  /*0620*/  IMAD R24, R24, R5, RZ ;  /* 0x0000000518187224 */ /* 0x000fc600078e02ff */
[----:B------:R-:W-:Y:S01]  /*0630*/  I2FP.F32.S32 R5, R4 ;  /* 0x0000000400057245 */ /* 0x000fe20000201400 */
[----:B------:R-:W-:Y:S01]  /*0640*/  FADD R10, R10, R11 ;  /* 0x0000000b0a0a7221 */ /* 0x000fe20000000000 */
[----:B-----5:R-:W-:Y:S01]  /*0650*/  IMAD R6, R25, R6, RZ ;  /* 0x0000000619067224 */ /* 0x020fe200078e02ff */
[----:B------:R-:W-:Y:S02]  /*0660*/  I2FP.F32.S32 R24, R24 ;  /* 0x0000001800187245 */ /* 0x000fe40000201400 */
[----:B------:R-:W-:Y:S02]  /*0670*/  FADD R5, R10, R5 ;  /* 0x000000050a057221 */ /* 0x000fe40000000000 */
[----:B------:R-:W-:Y:S01]  /*0680*/  I2FP.F32.S32 R6, R6 ;  /* 0x0000000600067245 */ /* 0x000fe20000201400 */
[----:B-1----:R-:W-:Y:S02]  /*0690*/  IMAD R7, R8, R7, RZ ;  /* 0x0000000708077224 */ /* 0x002fe400078e02ff */
[----:B------:R-:W-:-:S03]  /*06a0*/  FADD R5, R5, R24 ;  /* 0x0000001805057221 */ /* 0x000fc60000000000 */
[----:B------:R-:W-:Y:S01]  /*06b0*/  I2FP.F32.S32 R4, R7 ;  /* 0x0000000700047245 */ /* 0x000fe20000201400 */
[----:B------:R-:W-:-:S04]  /*06c0*/  FADD R5, R5, R6 ;  /* 0x0000000605057221 */ /* 0x000fc80000000000 */
[----:B------:R-:W-:Y:S01]  /*06d0*/  FADD R23, R5, R4 ;  /* 0x0000000405177221 */ /* 0x000fe20000000000 */
[----:B------:R-:W-:Y:S06]  /*06e0*/  BAR.SYNC.DEFER_BLOCKING 0x0 ;  /* 0x0000000000007b1d */ /* 0x000fec0000010000 */
[----:B------:R-:W-:Y:S05]  /*06f0*/  BRA.U UP0, `(.L_x_0) ;  /* 0xfffffff900a07547 */ /* 0x000fea000b83ffff */
[----:B------:R-:W-:-:S04]  /*0700*/  ISETP.GT.AND P0, PT, R17, 0x270f, PT ;  /* 0x0000270f1100780c */ /* 0x000fc80003f04270 */
[----:B------:R-:W-:-:S13]  /*0710*/  ISETP.GT.U32.OR P0, PT, R0, 0x270f, P0 ;  /* 0x0000270f0000780c */ /* 0x000fda0000704470 */
[----:B------:R-:W-:Y:S05]  /*0720*/  @P0 EXIT ;  /* 0x000000000000094d */ /* 0x000fea0003800000 */
[----:B------:R-:W0:Y:S01]  /*0730*/  LDC.64 R2, c[0x0][0x390] ;  /* 0x0000e400ff027b82 */ /* 0x000e220000000a00 */
[----:B------:R-:W-:-:S04]  /*0740*/  IMAD R17, R0, 0x2710, R17 ;  /* 0x0000271000117824 */ /* 0x000fc800078e0211 */
[----:B0-----:R-:W-:-:S05]  /*0750*/  IMAD.WIDE R2, R17, 0x4, R2 ;  /* 0x0000000411027825 */ /* 0x001fca00078e0202 */
[----:B------:R-:W-:Y:S01]  /*0760*/  STG.E desc[UR8][R2.64], R23 ;  /* 0x0000001702007986 */ /* 0x000fe2000c101908 */
[----:B------:R-:W-:Y:S05]  /*0770*/  EXIT ;  /* 0x000000000000794d */ /* 0x000fea0003800000 */
.L_x_1:
[----:B------:R-:W-:-:S00]  /*0780*/  BRA `(.L_x_1) ;  /* 0xfffffffc00fc7947 */ /* 0x000fc0000383ffff */
[----:B------:R-:W-:-:S00]  /*0790*/  NOP ;  /* 0x0000000000007918 */ /* 0x000fc00000000000 */
        /* <DEDUP_REMOVED lines=14> */
.L_x_2:


//--------------------- .nv.shared._Z17matrix_mul_sharedPfS_S_ --------------------------
	.section	.nv.shared._Z17matrix_mul_sharedPfS_S_,"aw",@nobits
	.sectionflags	@""
	.align	4
.nv.shared._Z17matrix_mul_sharedPfS_S_:
	.zero		3072


//--------------------- .nv.shared.reserved.0     --------------------------
	.section	.nv.shared.reserved.0,"aw",@nobits
	.weak		__nv_reservedSMEM_offset_0_alias
	.size		__nv_reservedSMEM_offset_0_alias, 0, 64
	.other		__nv_reservedSMEM_offset_0_alias,@"STO_CUDA_RESERVED_SHARED STV_DEFAULT"
__nv_reservedSMEM_offset_0_alias:
	.zero		0
	.zero		64


//--------------------- .nv.constant0._Z17matrix_mul_sharedPfS_S_ --------------------------
	.section	.nv.constant0._Z17matrix_mul_sharedPfS_S_,"a",@progbits
	.sectionflags	@""
	.align	4
.nv.constant0._Z17matrix_mul_sharedPfS_S_:
	.zero		920


//--------------------- SYMBOLS --------------------------

	.type		.nv.reservedSmem.offset0,@object
	.size		.nv.reservedSmem.offset0,0x4
	.type		.nv.reservedSmem.cap,@object
	.size		.nv.reservedSmem.cap,0x4
